//
// Generated by NVIDIA NVVM Compiler
//
// Compiler Build ID: CL-36424714
// Cuda compilation tools, release 13.0, V13.0.88
// Based on NVVM 20.0.0
//

.version 9.0
.target sm_100
.address_size 64

	// .globl	_Z20matrixMultiplyKernelPiS_S_i

.visible .entry _Z20matrixMultiplyKernelPiS_S_i(
	.param .u64 .ptr .align 1 _Z20matrixMultiplyKernelPiS_S_i_param_0,
	.param .u64 .ptr .align 1 _Z20matrixMultiplyKernelPiS_S_i_param_1,
	.param .u64 .ptr .align 1 _Z20matrixMultiplyKernelPiS_S_i_param_2,
	.param .u32 _Z20matrixMultiplyKernelPiS_S_i_param_3
)
{
	.reg .pred 	%p<10>;
	.reg .b32 	%r<105>;
	.reg .b64 	%rd<67>;

	ld.param.u64 	%rd14, [_Z20matrixMultiplyKernelPiS_S_i_param_0];
	ld.param.u64 	%rd15, [_Z20matrixMultiplyKernelPiS_S_i_param_1];
	ld.param.u32 	%r30, [_Z20matrixMultiplyKernelPiS_S_i_param_3];
	cvta.to.global.u64 	%rd1, %rd15;
	cvta.to.global.u64 	%rd2, %rd14;
	mov.u32 	%r31, %ntid.x;
	mov.u32 	%r32, %ctaid.x;
	mov.u32 	%r33, %tid.x;
	mad.lo.s32 	%r1, %r31, %r32, %r33;
	mov.u32 	%r34, %ntid.y;
	mov.u32 	%r35, %ctaid.y;
	mov.u32 	%r36, %tid.y;
	mad.lo.s32 	%r2, %r34, %r35, %r36;
	max.s32 	%r37, %r2, %r1;
	setp.ge.s32 	%p1, %r37, %r30;
	@%p1 bra 	$L__BB0_13;
	mul.lo.s32 	%r3, %r30, %r2;
	and.b32  	%r4, %r30, 7;
	setp.lt.u32 	%p2, %r30, 8;
	mov.b32 	%r99, 0;
	mov.u32 	%r104, %r99;
	@%p2 bra 	$L__BB0_4;
	and.b32  	%r99, %r30, 2147483640;
	neg.s32 	%r93, %r99;
	mul.wide.s32 	%rd16, %r30, 4;
	add.s64 	%rd3, %rd1, %rd16;
	shl.b32 	%r7, %r30, 3;
	mul.wide.s32 	%rd17, %r30, 8;
	add.s64 	%rd4, %rd1, %rd17;
	mul.wide.s32 	%rd18, %r30, 12;
	add.s64 	%rd5, %rd1, %rd18;
	mul.wide.s32 	%rd19, %r30, 16;
	add.s64 	%rd6, %rd1, %rd19;
	mul.wide.s32 	%rd20, %r30, 20;
	add.s64 	%rd7, %rd1, %rd20;
	mul.wide.s32 	%rd21, %r30, 24;
	add.s64 	%rd8, %rd1, %rd21;
	mul.wide.s32 	%rd22, %r30, 28;
	add.s64 	%rd9, %rd1, %rd22;
	mul.wide.u32 	%rd23, %r3, 4;
	add.s64 	%rd24, %rd23, %rd2;
	add.s64 	%rd66, %rd24, 16;
	mov.b32 	%r104, 0;
	mov.u32 	%r92, %r1;
$L__BB0_3:
	.pragma "nounroll";
	mul.wide.s32 	%rd25, %r92, 4;
	add.s64 	%rd26, %rd3, %rd25;
	add.s64 	%rd27, %rd4, %rd25;
	add.s64 	%rd28, %rd5, %rd25;
	add.s64 	%rd29, %rd6, %rd25;
	add.s64 	%rd30, %rd7, %rd25;
	add.s64 	%rd31, %rd8, %rd25;
	add.s64 	%rd32, %rd9, %rd25;
	add.s64 	%rd33, %rd1, %rd25;
	ld.global.u32 	%r41, [%rd66+-16];
	ld.global.u32 	%r42, [%rd33];
	mad.lo.s32 	%r43, %r42, %r41, %r104;
	ld.global.u32 	%r44, [%rd66+-12];
	ld.global.u32 	%r45, [%rd26];
	mad.lo.s32 	%r46, %r45, %r44, %r43;
	ld.global.u32 	%r47, [%rd66+-8];
	ld.global.u32 	%r48, [%rd27];
	mad.lo.s32 	%r49, %r48, %r47, %r46;
	ld.global.u32 	%r50, [%rd66+-4];
	ld.global.u32 	%r51, [%rd28];
	mad.lo.s32 	%r52, %r51, %r50, %r49;
	ld.global.u32 	%r53, [%rd66];
	ld.global.u32 	%r54, [%rd29];
	mad.lo.s32 	%r55, %r54, %r53, %r52;
	ld.global.u32 	%r56, [%rd66+4];
	ld.global.u32 	%r57, [%rd30];
	mad.lo.s32 	%r58, %r57, %r56, %r55;
	ld.global.u32 	%r59, [%rd66+8];
	ld.global.u32 	%r60, [%rd31];
	mad.lo.s32 	%r61, %r60, %r59, %r58;
	ld.global.u32 	%r62, [%rd66+12];
	ld.global.u32 	%r63, [%rd32];
	mad.lo.s32 	%r104, %r63, %r62, %r61;
	add.s32 	%r93, %r93, 8;
	add.s32 	%r92, %r92, %r7;
	add.s64 	%rd66, %rd66, 32;
	setp.ne.s32 	%p3, %r93, 0;
	@%p3 bra 	$L__BB0_3;
$L__BB0_4:
	setp.eq.s32 	%p4, %r4, 0;
	@%p4 bra 	$L__BB0_12;
	and.b32  	%r17, %r30, 3;
	setp.lt.u32 	%p5, %r4, 4;
	@%p5 bra 	$L__BB0_7;
	add.s32 	%r65, %r99, %r3;
	mul.wide.u32 	%rd34, %r65, 4;
	add.s64 	%rd35, %rd2, %rd34;
	ld.global.u32 	%r66, [%rd35];
	mad.lo.s32 	%r67, %r99, %r30, %r1;
	mul.wide.s32 	%rd36, %r67, 4;
	add.s64 	%rd37, %rd1, %rd36;
	ld.global.u32 	%r68, [%rd37];
	mad.lo.s32 	%r69, %r68, %r66, %r104;
	cvt.u64.u32 	%rd38, %r3;
	cvt.u64.u32 	%rd39, %r99;
	add.s64 	%rd40, %rd39, %rd38;
	shl.b64 	%rd41, %rd40, 2;
	add.s64 	%rd42, %rd2, %rd41;
	ld.global.u32 	%r70, [%rd42+4];
	mul.wide.s32 	%rd43, %r30, 4;
	add.s64 	%rd44, %rd37, %rd43;
	ld.global.u32 	%r71, [%rd44];
	mad.lo.s32 	%r72, %r71, %r70, %r69;
	ld.global.u32 	%r73, [%rd42+8];
	add.s64 	%rd45, %rd44, %rd43;
	ld.global.u32 	%r74, [%rd45];
	mad.lo.s32 	%r75, %r74, %r73, %r72;
	ld.global.u32 	%r76, [%rd42+12];
	add.s64 	%rd46, %rd45, %rd43;
	ld.global.u32 	%r77, [%rd46];
	mad.lo.s32 	%r104, %r77, %r76, %r75;
	add.s32 	%r99, %r99, 4;
$L__BB0_7:
	setp.eq.s32 	%p6, %r17, 0;
	@%p6 bra 	$L__BB0_12;
	setp.eq.s32 	%p7, %r17, 1;
	@%p7 bra 	$L__BB0_10;
	add.s32 	%r79, %r99, %r3;
	mul.wide.u32 	%rd47, %r79, 4;
	add.s64 	%rd48, %rd2, %rd47;
	ld.global.u32 	%r80, [%rd48];
	mad.lo.s32 	%r81, %r99, %r30, %r1;
	mul.wide.s32 	%rd49, %r81, 4;
	add.s64 	%rd50, %rd1, %rd49;
	ld.global.u32 	%r82, [%rd50];
	mad.lo.s32 	%r83, %r82, %r80, %r104;
	cvt.u64.u32 	%rd51, %r3;
	cvt.u64.u32 	%rd52, %r99;
	add.s64 	%rd53, %rd52, %rd51;
	shl.b64 	%rd54, %rd53, 2;
	add.s64 	%rd55, %rd2, %rd54;
	ld.global.u32 	%r84, [%rd55+4];
	mul.wide.s32 	%rd56, %r30, 4;
	add.s64 	%rd57, %rd50, %rd56;
	ld.global.u32 	%r85, [%rd57];
	mad.lo.s32 	%r104, %r85, %r84, %r83;
	add.s32 	%r99, %r99, 2;
$L__BB0_10:
	and.b32  	%r86, %r30, 1;
	setp.eq.b32 	%p8, %r86, 1;
	not.pred 	%p9, %p8;
	@%p9 bra 	$L__BB0_12;
	add.s32 	%r87, %r99, %r3;
	mul.wide.u32 	%rd58, %r87, 4;
	add.s64 	%rd59, %rd2, %rd58;
	ld.global.u32 	%r88, [%rd59];
	mad.lo.s32 	%r89, %r99, %r30, %r1;
	mul.wide.s32 	%rd60, %r89, 4;
	add.s64 	%rd61, %rd1, %rd60;
	ld.global.u32 	%r90, [%rd61];
	mad.lo.s32 	%r104, %r90, %r88, %r104;
$L__BB0_12:
	ld.param.u64 	%rd65, [_Z20matrixMultiplyKernelPiS_S_i_param_2];
	add.s32 	%r91, %r3, %r1;
	cvta.to.global.u64 	%rd62, %rd65;
	mul.wide.s32 	%rd63, %r91, 4;
	add.s64 	%rd64, %rd62, %rd63;
	st.global.u32 	[%rd64], %r104;
$L__BB0_13:
	ret;

}


// ===== COMPILED SASS (sm_100) =====

	.target	sm_100

	.elftype	@"ET_EXEC"


//--------------------- .note.nv.tkinfo           --------------------------
	.section	.note.nv.tkinfo,"",@"SHT_NOTE"
	.sectionflags	@"SHF_NOTE_NV_TKINFO"
	.tkinfo
        /*0018*/ 	.word	0x00000002
        /*0030*/ 	.string	""
        /*0030*/ 	.string	"ptxas"
        /*0030*/ 	.string	"Cuda compilation tools, release 13.0, V13.0.88"
        /*0030*/ 	.string	"Build cuda_13.0.r13.0/compiler.36424714_0"
        /*0030*/ 	.string	"-arch sm_100 -m 64 "



//--------------------- .note.nv.cuinfo           --------------------------
	.section	.note.nv.cuinfo,"",@"SHT_NOTE"
	.sectionflags	@"SHF_NOTE_NV_CUINFO"
        /*0018*/ 	.short	0x0002
        /*001a*/ 	.short	0x0064
        /*001c*/ 	.short	0x0082
	.zero		2


//--------------------- .nv.info                  --------------------------
	.section	.nv.info,"",@"SHT_CUDA_INFO"
	.align	4


	//----- nvinfo : EIATTR_REGCOUNT
	.align		4
        /*0000*/ 	.byte	0x04, 0x2f
        /*0002*/ 	.short	(.L_1 - .L_0)
	.align		4
.L_0:
        /*0004*/ 	.word	index@(_Z20matrixMultiplyKernelPiS_S_i)
        /*0008*/ 	.word	0x0000001e


	//----- nvinfo : EIATTR_FRAME_SIZE
	.align		4
.L_1:
        /*000c*/ 	.byte	0x04, 0x11
        /*000e*/ 	.short	(.L_3 - .L_2)
	.align		4
.L_2:
        /*0010*/ 	.word	index@(_Z20matrixMultiplyKernelPiS_S_i)
        /*0014*/ 	.word	0x00000000


	//----- nvinfo : EIATTR_MIN_STACK_SIZE
	.align		4
.L_3:
        /*0018*/ 	.byte	0x04, 0x12
        /*001a*/ 	.short	(.L_5 - .L_4)
	.align		4
.L_4:
        /*001c*/ 	.word	index@(_Z20matrixMultiplyKernelPiS_S_i)
        /*0020*/ 	.word	0x00000000
.L_5:


//--------------------- .nv.compat                --------------------------
	.section	.nv.compat,"",@"SHT_CUDA_COMPAT_INFO"
	.align	4
        /*0000*/ 	.byte	0x02, 0x09, 0x00, 0x00, 0x02, 0x02, 0x01, 0x00, 0x02, 0x05, 0x05, 0x00, 0x03, 0x07, 0x01, 0x01
        /*0010*/ 	.byte	0x02, 0x03, 0x00, 0x00, 0x02, 0x06, 0x01, 0x00, 0x04, 0x0b, 0x08, 0x00, 0x09, 0x00, 0x00, 0x00
        /*0020*/ 	.byte	0x00, 0x00, 0x00, 0x00


//--------------------- .nv.info._Z20matrixMultiplyKernelPiS_S_i --------------------------
	.section	.nv.info._Z20matrixMultiplyKernelPiS_S_i,"",@"SHT_CUDA_INFO"
	.sectionflags	@""
	.align	4


	//----- nvinfo : EIATTR_CUDA_API_VERSION
	.align		4
        /*0000*/ 	.byte	0x04, 0x37
        /*0002*/ 	.short	(.L_7 - .L_6)
.L_6:
        /*0004*/ 	.word	0x00000082


	//----- nvinfo : EIATTR_KPARAM_INFO
	.align		4
.L_7:
        /*0008*/ 	.byte	0x04, 0x17
        /*000a*/ 	.short	(.L_9 - .L_8)
.L_8:
        /*000c*/ 	.word	0x00000000
        /*0010*/ 	.short	0x0003
        /*0012*/ 	.short	0x0018
        /*0014*/ 	.byte	0x00, 0xf0, 0x11, 0x00


	//----- nvinfo : EIATTR_KPARAM_INFO
	.align		4
.L_9:
        /*0018*/ 	.byte	0x04, 0x17
        /*001a*/ 	.short	(.L_11 - .L_10)
.L_10:
        /*001c*/ 	.word	0x00000000
        /*0020*/ 	.short	0x0002
        /*0022*/ 	.short	0x0010
        /*0024*/ 	.byte	0x00, 0xf5, 0x21, 0x00


	//----- nvinfo : EIATTR_KPARAM_INFO
	.align		4
.L_11:
        /*0028*/ 	.byte	0x04, 0x17
        /*002a*/ 	.short	(.L_13 - .L_12)
.L_12:
        /*002c*/ 	.word	0x00000000
        /*0030*/ 	.short	0x0001
        /*0032*/ 	.short	0x0008
        /*0034*/ 	.byte	0x00, 0xf5, 0x21, 0x00


	//----- nvinfo : EIATTR_KPARAM_INFO
	.align		4
.L_13:
        /*0038*/ 	.byte	0x04, 0x17
        /*003a*/ 	.short	(.L_15 - .L_14)
.L_14:
        /*003c*/ 	.word	0x00000000
        /*0040*/ 	.short	0x0000
        /*0042*/ 	.short	0x0000
        /*0044*/ 	.byte	0x00, 0xf5, 0x21, 0x00


	//----- nvinfo : EIATTR_SPARSE_MMA_MASK
	.align		4
.L_15:
        /*0048*/ 	.byte	0x03, 0x50
        /*004a*/ 	.short	0x0000


	//----- nvinfo : EIATTR_MAXREG_COUNT
	.align		4
        /*004c*/ 	.byte	0x03, 0x1b
        /*004e*/ 	.short	0x00ff


	//----- nvinfo : EIATTR_MERCURY_ISA_VERSION
	.align		4
        /*0050*/ 	.byte	0x03, 0x5f
        /*0052*/ 	.short	0x0101


	//----- nvinfo : EIATTR_VRC_CTA_INIT_COUNT
	.align		4
        /*0054*/ 	.byte	0x02, 0x4a
	.zero		1
	.zero		1


	//----- nvinfo : EIATTR_EXIT_INSTR_OFFSETS
	.align		4
        /*0058*/ 	.byte	0x04, 0x1c
        /*005a*/ 	.short	(.L_17 - .L_16)


	//   ....[0]....
.L_16:
        /*005c*/ 	.word	0x000000c0


	//   ....[1]....
        /*0060*/ 	.word	0x00000a90


	//----- nvinfo : EIATTR_CBANK_PARAM_SIZE
	.align		4
.L_17:
        /*0064*/ 	.byte	0x03, 0x19
        /*0066*/ 	.short	0x001c


	//----- nvinfo : EIATTR_PARAM_CBANK
	.align		4
        /*0068*/ 	.byte	0x04, 0x0a
        /*006a*/ 	.short	(.L_19 - .L_18)
	.align		4
.L_18:
        /*006c*/ 	.word	index@(.nv.constant0._Z20matrixMultiplyKernelPiS_S_i)
        /*0070*/ 	.short	0x0380
        /*0072*/ 	.short	0x001c


	//----- nvinfo : EIATTR_SW_WAR
	.align		4
.L_19:
        /*0074*/ 	.byte	0x04, 0x36
        /*0076*/ 	.short	(.L_21 - .L_20)
.L_20:
        /*0078*/ 	.word	0x00000008
.L_21:


//--------------------- .nv.callgraph             --------------------------
	.section	.nv.callgraph,"",@"SHT_CUDA_CALLGRAPH"
	.align	4
	.sectionentsize	8
	.align		4
        /*0000*/ 	.word	0x00000000
	.align		4
        /*0004*/ 	.word	0xffffffff
	.align		4
        /*0008*/ 	.word	0x00000000
	.align		4
        /*000c*/ 	.word	0xfffffffe
	.align		4
        /*0010*/ 	.word	0x00000000
	.align		4
        /*0014*/ 	.word	0xfffffffd
	.align		4
        /*0018*/ 	.word	0x00000000
	.align		4
        /*001c*/ 	.word	0xfffffffc


//--------------------- .text._Z20matrixMultiplyKernelPiS_S_i --------------------------
	.section	.text._Z20matrixMultiplyKernelPiS_S_i,"ax",@progbits
	.align	128
        .global         _Z20matrixMultiplyKernelPiS_S_i
        .type           _Z20matrixMultiplyKernelPiS_S_i,@function
        .size           _Z20matrixMultiplyKernelPiS_S_i,(.L_x_5 - _Z20matrixMultiplyKernelPiS_S_i)
        .other          _Z20matrixMultiplyKernelPiS_S_i,@"STO_CUDA_ENTRY STV_DEFAULT"
_Z20matrixMultiplyKernelPiS_S_i:
.text._Z20matrixMultiplyKernelPiS_S_i:
[----:B------:R-:W-:Y:S01]  /*0000*/  LDC R1, c[0x0][0x37c] ;  /* 0x0000df00ff017b82 */ /* 0x000fe20000000800 */
[----:B------:R-:W0:Y:S01]  /*0010*/  S2R R0, SR_CTAID.X ;  /* 0x0000000000007919 */ /* 0x000e220000002500 */
[----:B------:R-:W0:Y:S01]  /*0020*/  LDCU UR4, c[0x0][0x360] ;  /* 0x00006c00ff0477ac */ /* 0x000e220008000800 */
[----:B------:R-:W0:Y:S01]  /*0030*/  S2R R3, SR_TID.X ;  /* 0x0000000000037919 */ /* 0x000e220000002100 */
[----:B------:R-:W1:Y:S01]  /*0040*/  LDCU UR5, c[0x0][0x364] ;  /* 0x00006c80ff0577ac */ /* 0x000e620008000800 */
[----:B------:R-:W1:Y:S01]  /*0050*/  S2R R13, SR_CTAID.Y ;  /* 0x00000000000d7919 */ /* 0x000e620000002600 */
[----:B------:R-:W2:Y:S01]  /*0060*/  LDCU UR20, c[0x0][0x398] ;  /* 0x00007300ff1477ac */ /* 0x000ea20008000800 */
[----:B------:R-:W1:Y:S01]  /*0070*/  S2R R2, SR_TID.Y ;  /* 0x0000000000027919 */ /* 0x000e620000002200 */
[----:B0-----:R-:W-:Y:S02]  /*0080*/  IMAD R0, R0, UR4, R3 ;  /* 0x0000000400007c24 */ /* 0x001fe4000f8e0203 */
[----:B-1----:R-:W-:-:S05]  /*0090*/  IMAD R13, R13, UR5, R2 ;  /* 0x000000050d0d7c24 */ /* 0x002fca000f8e0202 */
[----:B------:R-:W-:-:S04]  /*00a0*/  VIMNMX R2, PT, PT, R0, R13, !PT ;  /* 0x0000000d00027248 */ /* 0x000fc80007fe0100 */
[----:B--2---:R-:W-:-:S13]  /*00b0*/  ISETP.GE.AND P0, PT, R2, UR20, PT ;  /* 0x0000001402007c0c */ /* 0x004fda000bf06270 */
[----:B------:R-:W-:Y:S05]  /*00c0*/  @P0 EXIT ;  /* 0x000000000000094d */ /* 0x000fea0003800000 */
[----:B------:R-:W-:Y:S01]  /*00d0*/  UISETP.GE.U32.AND UP0, UPT, UR20, 0x8, UPT ;  /* 0x000000081400788c */ /* 0x000fe2000bf06070 */
[----:B------:R-:W-:Y:S02]  /*00e0*/  HFMA2 R12, -RZ, RZ, 0, 0 ;  /* 0x00000000ff0c7431 */ /* 0x000fe400000001ff */
[----:B------:R-:W-:Y:S01]  /*00f0*/  IMAD R13, R13, UR20, RZ ;  /* 0x000000140d0d7c24 */ /* 0x000fe2000f8e02ff */
[----:B------:R-:W-:Y:S01]  /*0100*/  UMOV UR4, URZ ;  /* 0x000000ff00047c82 */ /* 0x000fe20008000000 */
[----:B------:R-:W0:Y:S04]  /*0110*/  LDCU.64 UR18, c[0x0][0x358] ;  /* 0x00006b00ff1277ac */ /* 0x000e280008000a00 */
[----:B------:R-:W-:Y:S05]  /*0120*/  BRA.U !UP0, `(.L_x_0) ;  /* 0x0000000508047547 */ /* 0x000fea000b800000 */
[----:B------:R-:W1:Y:S01]  /*0130*/  LDCU.128 UR24, c[0x0][0x380] ;  /* 0x00007000ff1877ac */ /* 0x000e620008000c00 */
[----:B------:R-:W-:Y:S02]  /*0140*/  MOV R12, RZ ;  /* 0x000000ff000c7202 */ /* 0x000fe40000000f00 */
[----:B------:R-:W-:Y:S01]  /*0150*/  MOV R14, R0 ;  /* 0x00000000000e7202 */ /* 0x000fe20000000f00 */
[----:B------:R-:W-:-:S04]  /*0160*/  ULOP3.LUT UR4, UR20, 0x7ffffff8, URZ, 0xc0, !UPT ;  /* 0x7ffffff814047892 */ /* 0x000fc8000f8ec0ff */
[----:B------:R-:W-:Y:S01]  /*0170*/  UIADD3 UR5, UPT, UPT, -UR4, URZ, URZ ;  /* 0x000000ff04057290 */ /* 0x000fe2000fffe1ff */
[----:B-1----:R-:W-:Y:S01]  /*0180*/  MOV R2, UR24 ;  /* 0x0000001800027c02 */ /* 0x002fe20008000f00 */
[----:B------:R-:W-:Y:S01]  /*0190*/  UIMAD.WIDE UR6, UR20, 0x8, UR26 ;  /* 0x00000008140678a5 */ /* 0x000fe2000f8e021a */
[----:B------:R-:W-:Y:S01]  /*01a0*/  MOV R3, UR25 ;  /* 0x0000001900037c02 */ /* 0x000fe20008000f00 */
[----:B------:R-:W-:Y:S02]  /*01b0*/  UIMAD.WIDE UR8, UR20, 0xc, UR26 ;  /* 0x0000000c140878a5 */ /* 0x000fe4000f8e021a */
[----:B------:R-:W-:Y:S01]  /*01c0*/  UIMAD.WIDE UR10, UR20, 0x10, UR26 ;  /* 0x00000010140a78a5 */ /* 0x000fe2000f8e021a */
[----:B------:R-:W-:Y:S01]  /*01d0*/  IMAD.WIDE.U32 R2, R13, 0x4, R2 ;  /* 0x000000040d027825 */ /* 0x000fe200078e0002 */
[----:B------:R-:W-:Y:S02]  /*01e0*/  UIMAD.WIDE UR12, UR20, 0x14, UR26 ;  /* 0x00000014140c78a5 */ /* 0x000fe4000f8e021a */
[----:B------:R-:W-:Y:S01]  /*01f0*/  UIMAD.WIDE UR14, UR20, 0x18, UR26 ;  /* 0x00000018140e78a5 */ /* 0x000fe2000f8e021a */
[----:B------:R-:W-:Y:S01]  /*0200*/  IADD3 R2, P0, PT, R2, 0x10, RZ ;  /* 0x0000001002027810 */ /* 0x000fe20007f1e0ff */
[----:B------:R-:W-:-:S03]  /*0210*/  UIMAD.WIDE UR16, UR20, 0x1c, UR26 ;  /* 0x0000001c141078a5 */ /* 0x000fc6000f8e021a */
[----:B------:R-:W-:-:S09]  /*0220*/  IADD3.X R3, PT, PT, RZ, R3, RZ, P0, !PT ;  /* 0x00000003ff037210 */ /* 0x000fd200007fe4ff */
.L_x_1:
[----:B------:R-:W-:Y:S01]  /*0230*/  UIMAD.WIDE UR22, UR20, 0x4, UR26 ;  /* 0x00000004141678a5 */ /* 0x000fe2000f8e021a */
[----:B------:R-:W-:Y:S02]  /*0240*/  IMAD.MOV.U32 R23, RZ, RZ, 0x4 ;  /* 0x00000004ff177424 */ /* 0x000fe400078e00ff */
[----:B------:R-:W-:Y:S01]  /*0250*/  HFMA2 R11, -RZ, RZ, 0, 2.384185791015625e-07 ;  /* 0x00000004ff0b7431 */ /* 0x000fe200000001ff */
[----:B------:R-:W-:Y:S01]  /*0260*/  MOV R25, 0x4 ;  /* 0x0000000400197802 */ /* 0x000fe20000000f00 */
[----:B0-----:R-:W2:Y:S01]  /*0270*/  LDG.E R21, desc[UR18][R2.64+-0x10] ;  /* 0xfffff01202157981 */ /* 0x001ea2000c1e1900 */
[C---:B------:R-:W-:Y:S01]  /*0280*/  IMAD.WIDE R22, R14.reuse, R23, UR26 ;  /* 0x0000001a0e167e25 */ /* 0x040fe2000f8e0217 */
[----:B------:R-:W-:Y:S02]  /*0290*/  MOV R8, UR22 ;  /* 0x0000001600087c02 */ /* 0x000fe40008000f00 */
[----:B------:R-:W-:Y:S01]  /*02a0*/  MOV R9, UR23 ;  /* 0x0000001700097c02 */ /* 0x000fe20008000f00 */
[----:B------:R-:W3:Y:S02]  /*02b0*/  LDG.E R19, desc[UR18][R2.64+-0xc] ;  /* 0xfffff41202137981 */ /* 0x000ee4000c1e1900 */
[----:B------:R-:W-:-:S02]  /*02c0*/  IMAD.WIDE R8, R14, 0x4, R8 ;  /* 0x000000040e087825 */ /* 0x000fc400078e0208 */
[----:B------:R-:W2:Y:S01]  /*02d0*/  LDG.E R22, desc[UR18][R22.64] ;  /* 0x0000001216167981 */ /* 0x000ea2000c1e1900 */
[----:B------:R-:W-:Y:S01]  /*02e0*/  MOV R5, 0x4 ;  /* 0x0000000400057802 */ /* 0x000fe20000000f00 */
[C---:B------:R-:W-:Y:S02]  /*02f0*/  IMAD.WIDE R24, R14.reuse, R25, UR6 ;  /* 0x000000060e187e25 */ /* 0x040fe4000f8e0219 */
[----:B------:R0:W3:Y:S02]  /*0300*/  LDG.E R20, desc[UR18][R8.64] ;  /* 0x0000001208147981 */ /* 0x0000e4000c1e1900 */
[----:B------:R-:W-:Y:S02]  /*0310*/  IMAD.WIDE R10, R14, R11, UR8 ;  /* 0x000000080e0a7e25 */ /* 0x000fe4000f8e020b */
[----:B------:R-:W4:Y:S04]  /*0320*/  LDG.E R18, desc[UR18][R24.64] ;  /* 0x0000001218127981 */ /* 0x000f28000c1e1900 */
[----:B------:R-:W4:Y:S01]  /*0330*/  LDG.E R17, desc[UR18][R2.64+-0x8] ;  /* 0xfffff81202117981 */ /* 0x000f22000c1e1900 */
[----:B0-----:R-:W-:-:S02]  /*0340*/  HFMA2 R9, -RZ, RZ, 0, 2.384185791015625e-07 ;  /* 0x00000004ff097431 */ /* 0x001fc400000001ff */
[----:B------:R-:W-:Y:S01]  /*0350*/  IMAD.MOV.U32 R7, RZ, RZ, 0x4 ;  /* 0x00000004ff077424 */ /* 0x000fe200078e00ff */
[----:B------:R0:W5:Y:S01]  /*0360*/  LDG.E R16, desc[UR18][R10.64] ;  /* 0x000000120a107981 */ /* 0x000162000c1e1900 */
[----:B------:R-:W-:-:S03]  /*0370*/  IMAD.WIDE R4, R14, R5, UR10 ;  /* 0x0000000a0e047e25 */ /* 0x000fc6000f8e0205 */
[----:B------:R-:W5:Y:S01]  /*0380*/  LDG.E R15, desc[UR18][R2.64+-0x4] ;  /* 0xfffffc12020f7981 */ /* 0x000f62000c1e1900 */
[C---:B------:R-:W-:Y:S01]  /*0390*/  IMAD.WIDE R6, R14.reuse, R7, UR12 ;  /* 0x0000000c0e067e25 */ /* 0x040fe2000f8e0207 */
[----:B------:R-:W-:Y:S02]  /*03a0*/  MOV R27, 0x4 ;  /* 0x00000004001b7802 */ /* 0x000fe40000000f00 */
[----:B------:R1:W5:Y:S01]  /*03b0*/  LDG.E R4, desc[UR18][R4.64] ;  /* 0x0000001204047981 */ /* 0x000362000c1e1900 */
[----:B------:R-:W-:-:S03]  /*03c0*/  IMAD.WIDE R8, R14, R9, UR14 ;  /* 0x0000000e0e087e25 */ /* 0x000fc6000f8e0209 */
[----:B------:R-:W5:Y:S01]  /*03d0*/  LDG.E R23, desc[UR18][R2.64] ;  /* 0x0000001202177981 */ /* 0x000f62000c1e1900 */
[----:B0-----:R-:W-:-:S03]  /*03e0*/  IMAD.WIDE R10, R14, R27, UR16 ;  /* 0x000000100e0a7e25 */ /* 0x001fc6000f8e021b */
[----:B------:R-:W5:Y:S04]  /*03f0*/  LDG.E R7, desc[UR18][R6.64] ;  /* 0x0000001206077981 */ /* 0x000f68000c1e1900 */
[----:B------:R-:W5:Y:S04]  /*0400*/  LDG.E R24, desc[UR18][R2.64+0x4] ;  /* 0x0000041202187981 */ /* 0x000f68000c1e1900 */
[----:B------:R-:W5:Y:S04]  /*0410*/  LDG.E R8, desc[UR18][R8.64] ;  /* 0x0000001208087981 */ /* 0x000f68000c1e1900 */
[----:B------:R-:W5:Y:S04]  /*0420*/  LDG.E R25, desc[UR18][R2.64+0x8] ;  /* 0x0000081202197981 */ /* 0x000f68000c1e1900 */
[----:B------:R-:W5:Y:S04]  /*0430*/  LDG.E R10, desc[UR18][R10.64] ;  /* 0x000000120a0a7981 */ /* 0x000f68000c1e1900 */
[----:B------:R0:W5:Y:S01]  /*0440*/  LDG.E R27, desc[UR18][R2.64+0xc] ;  /* 0x00000c12021b7981 */ /* 0x000162000c1e1900 */
[----:B------:R-:W-:-:S04]  /*0450*/  UIADD3 UR5, UPT, UPT, UR5, 0x8, URZ ;  /* 0x0000000805057890 */ /* 0x000fc8000fffe0ff */
[----:B------:R-:W-:Y:S01]  /*0460*/  UISETP.NE.AND UP0, UPT, UR5, URZ, UPT ;  /* 0x000000ff0500728c */ /* 0x000fe2000bf05270 */
[----:B-1----:R-:W-:Y:S02]  /*0470*/  MOV R5, UR20 ;  /* 0x0000001400057c02 */ /* 0x002fe40008000f00 */
[----:B0-----:R-:W-:Y:S02]  /*0480*/  IADD3 R2, P0, PT, R2, 0x20, RZ ;  /* 0x0000002002027810 */ /* 0x001fe40007f1e0ff */
[----:B------:R-:W-:Y:S02]  /*0490*/  LEA R14, R5, R14, 0x3 ;  /* 0x0000000e050e7211 */ /* 0x000fe400078e18ff */
[----:B------:R-:W-:Y:S01]  /*04a0*/  IADD3.X R3, PT, PT, RZ, R3, RZ, P0, !PT ;  /* 0x00000003ff037210 */ /* 0x000fe200007fe4ff */
[----:B--2---:R-:W-:-:S04]  /*04b0*/  IMAD R21, R21, R22, R12 ;  /* 0x0000001615157224 */ /* 0x004fc800078e020c */
[----:B---3--:R-:W-:-:S04]  /*04c0*/  IMAD R19, R19, R20, R21 ;  /* 0x0000001413137224 */ /* 0x008fc800078e0215 */
[----:B----4-:R-:W-:-:S04]  /*04d0*/  IMAD R17, R17, R18, R19 ;  /* 0x0000001211117224 */ /* 0x010fc800078e0213 */
[----:B-----5:R-:W-:-:S04]  /*04e0*/  IMAD R15, R15, R16, R17 ;  /* 0x000000100f0f7224 */ /* 0x020fc800078e0211 */
[----:B------:R-:W-:-:S04]  /*04f0*/  IMAD R4, R23, R4, R15 ;  /* 0x0000000417047224 */ /* 0x000fc800078e020f */
[----:B------:R-:W-:-:S04]  /*0500*/  IMAD R4, R24, R7, R4 ;  /* 0x0000000718047224 */ /* 0x000fc800078e0204 */
[----:B------:R-:W-:-:S04]  /*0510*/  IMAD R4, R25, R8, R4 ;  /* 0x0000000819047224 */ /* 0x000fc800078e0204 */
[----:B------:R-:W-:Y:S01]  /*0520*/  IMAD R12, R27, R10, R4 ;  /* 0x0000000a1b0c7224 */ /* 0x000fe200078e0204 */
[----:B------:R-:W-:Y:S06]  /*0530*/  BRA.U UP0, `(.L_x_1) ;  /* 0xfffffffd003c7547 */ /* 0x000fec000b83ffff */
.L_x_0:
[----:B------:R-:W-:-:S04]  /*0540*/  ULOP3.LUT UR6, UR20, 0x7, URZ, 0xc0, !UPT ;  /* 0x0000000714067892 */ /* 0x000fc8000f8ec0ff */
[----:B------:R-:W-:-:S09]  /*0550*/  UISETP.NE.AND UP0, UPT, UR6, URZ, UPT ;  /* 0x000000ff0600728c */ /* 0x000fd2000bf05270 */
[----:B------:R-:W-:Y:S05]  /*0560*/  BRA.U !UP0, `(.L_x_2) ;  /* 0x0000000508387547 */ /* 0x000fea000b800000 */
[----:B------:R-:W-:Y:S02]  /*0570*/  UISETP.GE.U32.AND UP0, UPT, UR6, 0x4, UPT ;  /* 0x000000040600788c */ /* 0x000fe4000bf06070 */
[----:B------:R-:W-:-:S04]  /*0580*/  ULOP3.LUT UR5, UR20, 0x3, URZ, 0xc0, !UPT ;  /* 0x0000000314057892 */ /* 0x000fc8000f8ec0ff */
[----:B------:R-:W-:-:S03]  /*0590*/  UISETP.NE.AND UP1, UPT, UR5, URZ, UPT ;  /* 0x000000ff0500728c */ /* 0x000fc6000bf25270 */
[----:B------:R-:W-:Y:S08]  /*05a0*/  BRA.U !UP0, `(.L_x_3) ;  /* 0x00000001087c7547 */ /* 0x000ff0000b800000 */
[----:B------:R-:W1:Y:S01]  /*05b0*/  LDC.64 R6, c[0x0][0x388] ;  /* 0x0000e200ff067b82 */ /* 0x000e620000000a00 */
[----:B------:R-:W2:Y:S01]  /*05c0*/  LDCU.64 UR6, c[0x0][0x380] ;  /* 0x00007000ff0677ac */ /* 0x000ea20008000a00 */
[----:B------:R-:W-:Y:S01]  /*05d0*/  IMAD.U32 R9, RZ, RZ, UR4 ;  /* 0x00000004ff097e24 */ /* 0x000fe2000f8e00ff */
[C---:B------:R-:W-:Y:S02]  /*05e0*/  IADD3 R3, PT, PT, R13.reuse, UR4, RZ ;  /* 0x000000040d037c10 */ /* 0x040fe4000fffe0ff */
[----:B------:R-:W-:Y:S01]  /*05f0*/  IADD3 R10, P0, PT, R13, UR4, RZ ;  /* 0x000000040d0a7c10 */ /* 0x000fe2000ff1e0ff */
[----:B------:R-:W-:Y:S01]  /*0600*/  IMAD R9, R9, UR20, R0 ;  /* 0x0000001409097c24 */ /* 0x000fe2000f8e0200 */
[----:B------:R-:W-:Y:S01]  /*0610*/  MOV R11, UR20 ;  /* 0x00000014000b7c02 */ /* 0x000fe20008000f00 */
[----:B------:R-:W3:Y:S01]  /*0620*/  LDC.64 R4, c[0x0][0x380] ;  /* 0x0000e000ff047b82 */ /* 0x000ee20000000a00 */
[----:B------:R-:W-:Y:S01]  /*0630*/  MOV R15, UR20 ;  /* 0x00000014000f7c02 */ /* 0x000fe20008000f00 */
[----:B-1----:R-:W-:Y:S01]  /*0640*/  IMAD.WIDE R6, R9, 0x4, R6 ;  /* 0x0000000409067825 */ /* 0x002fe200078e0206 */
[----:B------:R-:W-:-:S05]  /*0650*/  MOV R9, UR20 ;  /* 0x0000001400097c02 */ /* 0x000fca0008000f00 */
[----:B------:R-:W-:Y:S02]  /*0660*/  IMAD.WIDE R8, R9, 0x4, R6 ;  /* 0x0000000409087825 */ /* 0x000fe400078e0206 */
[----:B0-----:R-:W4:Y:S02]  /*0670*/  LDG.E R6, desc[UR18][R6.64] ;  /* 0x0000001206067981 */ /* 0x001f24000c1e1900 */
[----:B---3--:R-:W-:Y:S01]  /*0680*/  IMAD.WIDE.U32 R4, R3, 0x4, R4 ;  /* 0x0000000403047825 */ /* 0x008fe200078e0004 */
[----:B------:R-:W-:Y:S01]  /*0690*/  IADD3.X R3, PT, PT, RZ, RZ, RZ, P0, !PT ;  /* 0x000000ffff037210 */ /* 0x000fe200007fe4ff */
[----:B------:R-:W3:Y:S01]  /*06a0*/  LDG.E R17, desc[UR18][R8.64] ;  /* 0x0000001208117981 */ /* 0x000ee2000c1e1900 */
[----:B--2---:R-:W-:-:S03]  /*06b0*/  LEA R2, P0, R10, UR6, 0x2 ;  /* 0x000000060a027c11 */ /* 0x004fc6000f8010ff */
[----:B------:R-:W4:Y:S01]  /*06c0*/  LDG.E R5, desc[UR18][R4.64] ;  /* 0x0000001204057981 */ /* 0x000f22000c1e1900 */
[----:B------:R-:W-:Y:S01]  /*06d0*/  LEA.HI.X R3, R10, UR7, R3, 0x2, P0 ;  /* 0x000000070a037c11 */ /* 0x000fe200080f1403 */
[----:B------:R-:W-:-:S04]  /*06e0*/  IMAD.WIDE R10, R11, 0x4, R8 ;  /* 0x000000040b0a7825 */ /* 0x000fc800078e0208 */
[----:B------:R-:W3:Y:S01]  /*06f0*/  LDG.E R16, desc[UR18][R2.64+0x4] ;  /* 0x0000041202107981 */ /* 0x000ee2000c1e1900 */
[----:B------:R-:W-:-:S03]  /*0700*/  IMAD.WIDE R14, R15, 0x4, R10 ;  /* 0x000000040f0e7825 */ /* 0x000fc600078e020a */
[----:B------:R-:W2:Y:S04]  /*0710*/  LDG.E R19, desc[UR18][R10.64] ;  /* 0x000000120a137981 */ /* 0x000ea8000c1e1900 */
[----:B------:R-:W2:Y:S04]  /*0720*/  LDG.E R18, desc[UR18][R2.64+0x8] ;  /* 0x0000081202127981 */ /* 0x000ea8000c1e1900 */
[----:B------:R-:W5:Y:S04]  /*0730*/  LDG.E R20, desc[UR18][R2.64+0xc] ;  /* 0x00000c1202147981 */ /* 0x000f68000c1e1900 */
[----:B------:R-:W5:Y:S01]  /*0740*/  LDG.E R14, desc[UR18][R14.64] ;  /* 0x000000120e0e7981 */ /* 0x000f62000c1e1900 */
[----:B------:R-:W-:Y:S01]  /*0750*/  UIADD3 UR4, UPT, UPT, UR4, 0x4, URZ ;  /* 0x0000000404047890 */ /* 0x000fe2000fffe0ff */
[----:B----4-:R-:W-:-:S04]  /*0760*/  IMAD R5, R5, R6, R12 ;  /* 0x0000000605057224 */ /* 0x010fc800078e020c */
[----:B---3--:R-:W-:-:S04]  /*0770*/  IMAD R5, R16, R17, R5 ;  /* 0x0000001110057224 */ /* 0x008fc800078e0205 */
[----:B--2---:R-:W-:-:S04]  /*0780*/  IMAD R5, R18, R19, R5 ;  /* 0x0000001312057224 */ /* 0x004fc800078e0205 */
[----:B-----5:R-:W-:-:S07]  /*0790*/  IMAD R12, R20, R14, R5 ;  /* 0x0000000e140c7224 */ /* 0x020fce00078e0205 */
.L_x_3:
[----:B------:R-:W-:Y:S05]  /*07a0*/  BRA.U !UP1, `(.L_x_2) ;  /* 0x0000000109a87547 */ /* 0x000fea000b800000 */
[----:B------:R-:W-:Y:S01]  /*07b0*/  UISETP.NE.AND UP0, UPT, UR5, 0x1, UPT ;  /* 0x000000010500788c */ /* 0x000fe2000bf05270 */
[----:B------:R-:W-:Y:S01]  /*07c0*/  MOV R7, UR4 ;  /* 0x0000000400077c02 */ /* 0x000fe20008000f00 */
[----:B------:R-:W-:Y:S02]  /*07d0*/  ULOP3.LUT UR5, UR20, 0x1, URZ, 0xc0, !UPT ;  /* 0x0000000114057892 */ /* 0x000fe4000f8ec0ff */
[----:B------:R-:W-:Y:S02]  /*07e0*/  MOV R15, UR20 ;  /* 0x00000014000f7c02 */ /* 0x000fe40008000f00 */
[----:B------:R-:W-:Y:S01]  /*07f0*/  UISETP.NE.U32.AND UP1, UPT, UR5, 0x1, UPT ;  /* 0x000000010500788c */ /* 0x000fe2000bf25070 */
[----:B------:R-:W-:-:S04]  /*0800*/  PLOP3.LUT P1, PT, PT, PT, UP0, 0x80, 0x8 ;  /* 0x000000000008781c */ /* 0x000fc80003f2f008 */
[----:B------:R-:W1:Y:S01]  /*0810*/  @UP0 LDCU.128 UR8, c[0x0][0x380] ;  /* 0x00007000ff0807ac */ /* 0x000e620008000c00 */
[----:B------:R-:W-:Y:S01]  /*0820*/  PLOP3.LUT P0, PT, PT, PT, UP1, 0x80, 0x8 ;  /* 0x000000000008781c */ /* 0x000fe20003f0f018 */
[----:B------:R-:W2:Y:S04]  /*0830*/  @UP0 LDCU.64 UR6, c[0x0][0x380] ;  /* 0x00007000ff0607ac */ /* 0x000ea80008000a00 */
[----:B------:R-:W3:Y:S03]  /*0840*/  @!UP1 LDCU.128 UR12, c[0x0][0x380] ;  /* 0x00007000ff0c97ac */ /* 0x000ee60008000c00 */
[C---:B------:R-:W-:Y:S02]  /*0850*/  @P1 IADD3 R3, PT, PT, R13.reuse, UR4, RZ ;  /* 0x000000040d031c10 */ /* 0x040fe4000fffe0ff */
[----:B------:R-:W-:Y:S01]  /*0860*/  @P1 IADD3 R6, P2, PT, R13, UR4, RZ ;  /* 0x000000040d061c10 */ /* 0x000fe2000ff5e0ff */
[----:B------:R-:W-:Y:S01]  /*0870*/  @UP0 UIADD3 UR4, UPT, UPT, UR4, 0x2, URZ ;  /* 0x0000000204040890 */ /* 0x000fe2000fffe0ff */
[----:B-1----:R-:W-:Y:S01]  /*0880*/  MOV R11, UR9 ;  /* 0x00000009000b7c02 */ /* 0x002fe20008000f00 */
[----:B------:R-:W-:Y:S01]  /*0890*/  IMAD.U32 R10, RZ, RZ, UR8 ;  /* 0x00000008ff0a7e24 */ /* 0x000fe2000f8e00ff */
[----:B------:R-:W-:-:S02]  /*08a0*/  MOV R4, UR10 ;  /* 0x0000000a00047c02 */ /* 0x000fc40008000f00 */
[----:B------:R-:W-:Y:S01]  /*08b0*/  MOV R5, UR11 ;  /* 0x0000000b00057c02 */ /* 0x000fe20008000f00 */
[----:B------:R-:W-:-:S04]  /*08c0*/  @P1 IMAD.WIDE.U32 R10, R3, 0x4, R10 ;  /* 0x00000004030a1825 */ /* 0x000fc800078e000a */
[----:B------:R-:W-:Y:S01]  /*08d0*/  @P1 IMAD R3, R7, UR20, R0 ;  /* 0x0000001407031c24 */ /* 0x000fe2000f8e0200 */
[----:B------:R-:W-:Y:S01]  /*08e0*/  @P1 IADD3.X R7, PT, PT, RZ, RZ, RZ, P2, !PT ;  /* 0x000000ffff071210 */ /* 0x000fe200017fe4ff */
[----:B------:R-:W-:Y:S01]  /*08f0*/  IMAD.U32 R19, RZ, RZ, UR4 ;  /* 0x00000004ff137e24 */ /* 0x000fe2000f8e00ff */
[C---:B--2---:R-:W-:Y:S01]  /*0900*/  @P1 LEA R2, P2, R6.reuse, UR6, 0x2 ;  /* 0x0000000606021c11 */ /* 0x044fe2000f8410ff */
[----:B------:R-:W-:Y:S01]  /*0910*/  @P1 IMAD.WIDE R4, R3, 0x4, R4 ;  /* 0x0000000403041825 */ /* 0x000fe200078e0204 */
[----:B------:R-:W-:Y:S01]  /*0920*/  @!P0 IADD3 R17, PT, PT, R13, UR4, RZ ;  /* 0x000000040d118c10 */ /* 0x000fe2000fffe0ff */
[----:B0-----:R-:W2:Y:S01]  /*0930*/  @P1 LDG.E R11, desc[UR18][R10.64] ;  /* 0x000000120a0b1981 */ /* 0x001ea2000c1e1900 */
[----:B------:R-:W-:Y:S01]  /*0940*/  @P1 LEA.HI.X R3, R6, UR7, R7, 0x2, P2 ;  /* 0x0000000706031c11 */ /* 0x000fe200090f1407 */
[----:B------:R-:W-:Y:S01]  /*0950*/  @!P0 IMAD R19, R19, UR20, R0 ;  /* 0x0000001413138c24 */ /* 0x000fe2000f8e0200 */
[----:B---3--:R-:W-:Y:S01]  /*0960*/  MOV R6, UR12 ;  /* 0x0000000c00067c02 */ /* 0x008fe20008000f00 */
[----:B------:R-:W-:Y:S01]  /*0970*/  @P1 IMAD.WIDE R14, R15, 0x4, R4 ;  /* 0x000000040f0e1825 */ /* 0x000fe200078e0204 */
[----:B------:R-:W-:Y:S01]  /*0980*/  MOV R7, UR13 ;  /* 0x0000000d00077c02 */ /* 0x000fe20008000f00 */
[----:B------:R-:W2:Y:S01]  /*0990*/  @P1 LDG.E R4, desc[UR18][R4.64] ;  /* 0x0000001204041981 */ /* 0x000ea2000c1e1900 */
[----:B------:R-:W-:-:S02]  /*09a0*/  MOV R8, UR14 ;  /* 0x0000000e00087c02 */ /* 0x000fc40008000f00 */
[----:B------:R-:W-:Y:S01]  /*09b0*/  MOV R9, UR15 ;  /* 0x0000000f00097c02 */ /* 0x000fe20008000f00 */
[----:B------:R-:W-:Y:S01]  /*09c0*/  @!P0 IMAD.WIDE.U32 R6, R17, 0x4, R6 ;  /* 0x0000000411068825 */ /* 0x000fe200078e0006 */
[----:B------:R-:W3:Y:S03]  /*09d0*/  @P1 LDG.E R14, desc[UR18][R14.64] ;  /* 0x000000120e0e1981 */ /* 0x000ee6000c1e1900 */
[----:B------:R-:W-:Y:S01]  /*09e0*/  @!P0 IMAD.WIDE R8, R19, 0x4, R8 ;  /* 0x0000000413088825 */ /* 0x000fe200078e0208 */
[----:B------:R-:W3:Y:S04]  /*09f0*/  @P1 LDG.E R2, desc[UR18][R2.64+0x4] ;  /* 0x0000041202021981 */ /* 0x000ee8000c1e1900 */
[----:B------:R-:W4:Y:S04]  /*0a00*/  @!P0 LDG.E R7, desc[UR18][R6.64] ;  /* 0x0000001206078981 */ /* 0x000f28000c1e1900 */
[----:B------:R-:W4:Y:S01]  /*0a10*/  @!P0 LDG.E R8, desc[UR18][R8.64] ;  /* 0x0000001208088981 */ /* 0x000f22000c1e1900 */
[----:B--2---:R-:W-:-:S04]  /*0a20*/  @P1 IMAD R11, R11, R4, R12 ;  /* 0x000000040b0b1224 */ /* 0x004fc800078e020c */
[----:B---3--:R-:W-:-:S04]  /*0a30*/  @P1 IMAD R12, R2, R14, R11 ;  /* 0x0000000e020c1224 */ /* 0x008fc800078e020b */
[----:B----4-:R-:W-:-:S07]  /*0a40*/  @!P0 IMAD R12, R7, R8, R12 ;  /* 0x00000008070c8224 */ /* 0x010fce00078e020c */
.L_x_2:
[----:B------:R-:W1:Y:S01]  /*0a50*/  LDC.64 R2, c[0x0][0x390] ;  /* 0x0000e400ff027b82 */ /* 0x000e620000000a00 */
[----:B------:R-:W-:-:S05]  /*0a60*/  IADD3 R13, PT, PT, R0, R13, RZ ;  /* 0x0000000d000d7210 */ /* 0x000fca0007ffe0ff */
[----:B-1----:R-:W-:-:S05]  /*0a70*/  IMAD.WIDE R2, R13, 0x4, R2 ;  /* 0x000000040d027825 */ /* 0x002fca00078e0202 */
[----:B0-----:R-:W-:Y:S01]  /*0a80*/  STG.E desc[UR18][R2.64], R12 ;  /* 0x0000000c02007986 */ /* 0x001fe2000c101912 */
[----:B------:R-:W-:Y:S05]  /*0a90*/  EXIT ;  /* 0x000000000000794d */ /* 0x000fea0003800000 */
.L_x_4:
[----:B------:R-:W-:-:S00]  /*0aa0*/  BRA `(.L_x_4) ;  /* 0xfffffffc00fc7947 */ /* 0x000fc0000383ffff */
[----:B------:R-:W-:-:S00]  /*0ab0*/  NOP ;  /* 0x0000000000007918 */ /* 0x000fc00000000000 */
        /* <DEDUP_REMOVED lines=12> */
.L_x_5:


//--------------------- .nv.shared.reserved.0     --------------------------
	.section	.nv.shared.reserved.0,"aw",@nobits
	.weak		__nv_reservedSMEM_offset_0_alias
	.size		__nv_reservedSMEM_offset_0_alias, 0, 64
	.other		__nv_reservedSMEM_offset_0_alias,@"STO_CUDA_RESERVED_SHARED STV_DEFAULT"
__nv_reservedSMEM_offset_0_alias:
	.zero		0
	.zero		64


//--------------------- .nv.constant0._Z20matrixMultiplyKernelPiS_S_i --------------------------
	.section	.nv.constant0._Z20matrixMultiplyKernelPiS_S_i,"a",@progbits
	.sectionflags	@""
	.align	4
.nv.constant0._Z20matrixMultiplyKernelPiS_S_i:
	.zero		924


//--------------------- SYMBOLS --------------------------

	.type		.nv.reservedSmem.offset0,@object
	.size		.nv.reservedSmem.offset0,0x4
